	.headerflags	@"EF_CUDA_TEXMODE_UNIFIED EF_CUDA_64BIT_ADDRESS EF_CUDA_ACCELERATORS EF_CUDA_SM90 EF_CUDA_VIRTUAL_SM(EF_CUDA_SM90)"
	.elftype	@"ET_EXEC"


//--------------------- .nv.info                  --------------------------
	.section	.nv.info,"",@"SHT_CUDA_INFO"
	.align	4


	//----- nvinfo : EIATTR_REGCOUNT
	.align		4
        /*0000*/ 	.byte	0x04, 0x2f
        /*0002*/ 	.short	(.L_1 - .L_0)
	.align		4
.L_0:
        /*0004*/ 	.word	index@(triton_mm)
        /*0008*/ 	.word	0x0000002f


	//----- nvinfo : EIATTR_MIN_STACK_SIZE
	.align		4
.L_1:
        /*000c*/ 	.byte	0x04, 0x12
        /*000e*/ 	.short	(.L_3 - .L_2)
	.align		4
.L_2:
        /*0010*/ 	.word	index@(triton_mm)
        /*0014*/ 	.word	0x00000000


	//----- nvinfo : EIATTR_FRAME_SIZE
	.align		4
.L_3:
        /*0018*/ 	.byte	0x04, 0x11
        /*001a*/ 	.short	(.L_5 - .L_4)
	.align		4
.L_4:
        /*001c*/ 	.word	index@(triton_mm)
        /*0020*/ 	.word	0x00000000


	//----- nvinfo : EIATTR_MIN_STACK_SIZE
	.align		4
.L_5:
        /*0024*/ 	.byte	0x04, 0x12
        /*0026*/ 	.short	(.L_7 - .L_6)
	.align		4
.L_6:
        /*0028*/ 	.word	index@(triton_mm)
        /*002c*/ 	.word	0x00000000
.L_7:


//--------------------- .nv.info.triton_mm        --------------------------
	.section	.nv.info.triton_mm,"",@"SHT_CUDA_INFO"
	.sectionflags	@""
	.align	4


	//----- nvinfo : EIATTR_CUDA_API_VERSION
	.align		4
        /*0000*/ 	.byte	0x04, 0x37
        /*0002*/ 	.short	(.L_9 - .L_8)
.L_8:
        /*0004*/ 	.word	0x0000007c


	//----- nvinfo : EIATTR_KPARAM_INFO
	.align		4
.L_9:
        /*0008*/ 	.byte	0x04, 0x17
        /*000a*/ 	.short	(.L_11 - .L_10)
.L_10:
        /*000c*/ 	.word	0x00000000
        /*0010*/ 	.short	0x0003
        /*0012*/ 	.short	0x0018
        /*0014*/ 	.byte	0x00, 0xf0, 0x11, 0x00


	//----- nvinfo : EIATTR_KPARAM_INFO
	.align		4
.L_11:
        /*0018*/ 	.byte	0x04, 0x17
        /*001a*/ 	.short	(.L_13 - .L_12)
.L_12:
        /*001c*/ 	.word	0x00000000
        /*0020*/ 	.short	0x0002
        /*0022*/ 	.short	0x0010
        /*0024*/ 	.byte	0x00, 0xf0, 0x21, 0x00


	//----- nvinfo : EIATTR_KPARAM_INFO
	.align		4
.L_13:
        /*0028*/ 	.byte	0x04, 0x17
        /*002a*/ 	.short	(.L_15 - .L_14)
.L_14:
        /*002c*/ 	.word	0x00000000
        /*0030*/ 	.short	0x0001
        /*0032*/ 	.short	0x0008
        /*0034*/ 	.byte	0x00, 0xf0, 0x21, 0x00


	//----- nvinfo : EIATTR_KPARAM_INFO
	.align		4
.L_15:
        /*0038*/ 	.byte	0x04, 0x17
        /*003a*/ 	.short	(.L_17 - .L_16)
.L_16:
        /*003c*/ 	.word	0x00000000
        /*0040*/ 	.short	0x0000
        /*0042*/ 	.short	0x0000
        /*0044*/ 	.byte	0x00, 0xf0, 0x21, 0x00


	//----- nvinfo : EIATTR_SPARSE_MMA_MASK
	.align		4
.L_17:
        /*0048*/ 	.byte	0x03, 0x50
        /*004a*/ 	.short	0x0000


	//----- nvinfo : EIATTR_MAXREG_COUNT
	.align		4
        /*004c*/ 	.byte	0x03, 0x1b
        /*004e*/ 	.short	0x00ff


	//----- nvinfo : EIATTR_COOP_GROUP_MASK_REGIDS
	.align		4
        /*0050*/ 	.byte	0x04, 0x29
        /*0052*/ 	.short	(.L_19 - .L_18)


	//   ....[0]....
.L_18:
        /*0054*/ 	.word	0xffffffff


	//----- nvinfo : EIATTR_COOP_GROUP_INSTR_OFFSETS
	.align		4
.L_19:
        /*0058*/ 	.byte	0x04, 0x28
        /*005a*/ 	.short	(.L_21 - .L_20)


	//   ....[0]....
.L_20:
        /*005c*/ 	.word	0x00000df0


	//----- nvinfo : EIATTR_EXIT_INSTR_OFFSETS
	.align		4
.L_21:
        /*0060*/ 	.byte	0x04, 0x1c
        /*0062*/ 	.short	(.L_23 - .L_22)


	//   ....[0]....
.L_22:
        /*0064*/ 	.word	0x00000040


	//   ....[1]....
        /*0068*/ 	.word	0x000013a0


	//   ....[2]....
        /*006c*/ 	.word	0x000013f0


	//----- nvinfo : EIATTR_MAX_THREADS
	.align		4
.L_23:
        /*0070*/ 	.byte	0x04, 0x05
        /*0072*/ 	.short	(.L_25 - .L_24)
.L_24:
        /*0074*/ 	.word	0x00000100
        /*0078*/ 	.word	0x00000001
        /*007c*/ 	.word	0x00000001


	//----- nvinfo : EIATTR_CBANK_PARAM_SIZE
	.align		4
.L_25:
        /*0080*/ 	.byte	0x03, 0x19
        /*0082*/ 	.short	0x001c


	//----- nvinfo : EIATTR_PARAM_CBANK
	.align		4
        /*0084*/ 	.byte	0x04, 0x0a
        /*0086*/ 	.short	(.L_27 - .L_26)
	.align		4
.L_26:
        /*0088*/ 	.word	index@(.nv.constant0.triton_mm)
        /*008c*/ 	.short	0x0210
        /*008e*/ 	.short	0x001c


	//----- nvinfo : EIATTR_SW_WAR
	.align		4
.L_27:
        /*0090*/ 	.byte	0x04, 0x36
        /*0092*/ 	.short	(.L_29 - .L_28)
.L_28:
        /*0094*/ 	.word	0x00000008
.L_29:


//--------------------- .nv.callgraph             --------------------------
	.section	.nv.callgraph,"",@"SHT_CUDA_CALLGRAPH"
	.align	4
	.sectionentsize	8
	.align		4
        /*0000*/ 	.word	0x00000000
	.align		4
        /*0004*/ 	.word	0xffffffff
	.align		4
        /*0008*/ 	.word	0x00000000
	.align		4
        /*000c*/ 	.word	0xfffffffe
	.align		4
        /*0010*/ 	.word	0x00000000
	.align		4
        /*0014*/ 	.word	0xfffffffd
	.align		4
        /*0018*/ 	.word	0x00000000
	.align		4
        /*001c*/ 	.word	0xfffffffc


//--------------------- .text.triton_mm           --------------------------
	.section	.text.triton_mm,"ax",@progbits
	.sectionflags	@"SHF_BARRIERS=1"
	.align	128
        .global         triton_mm
        .type           triton_mm,@function
        .size           triton_mm,(.L_x_2 - triton_mm)
        .other          triton_mm,@"STO_CUDA_ENTRY STV_DEFAULT"
triton_mm:
.text.triton_mm:
[----:B------:R-:W1:Y:S02]  /*0000*/  LDC R1, c[0x0][0x28] ;  /* 0x00000a00ff017b82 */ /* 0x000e640000000800 */
[----:B------:R-:W-:Y:S02]  /*0010*/  ULDC UR28, c[0x0][0x228] ;  /* 0x00008a00001c7ab9 */ /* 0x000fe40000000800 */
[----:B------:R-:W-:-:S06]  /*0020*/  UIMAD UR4, UR28, 0xc00, URZ ;  /* 0x00000c001c0478a4 */ /* 0x000fcc000f8e023f */
[----:B------:R-:W-:-:S13]  /*0030*/  ISETP.NE.AND P0, PT, RZ, UR4, PT ;  /* 0x00000004ff007c0c */ /* 0x000fda000bf05270 */
[----:B------:R-:W-:Y:S05]  /*0040*/  @!P0 EXIT ;  /* 0x000000000000894d */ /* 0x000fea0003800000 */
[----:B------:R-:W2:Y:S01]  /*0050*/  S2UR UR8, SR_CTAID.X ;  /* 0x00000000000879c3 */ /* 0x000ea20000002500 */
[----:B------:R-:W-:Y:S01]  /*0060*/  UIADD3 UR6, UR28, 0x3f, URZ ;  /* 0x0000003f1c067890 */ /* 0x000fe2000fffe03f */
[----:B------:R-:W3:Y:S01]  /*0070*/  S2R R5, SR_CTAID.X ;  /* 0x0000000000057919 */ /* 0x000ee20000002500 */
[----:B------:R-:W-:Y:S01]  /*0080*/  ULDC.64 UR26, c[0x0][0x208] ;  /* 0x00008200001a7ab9 */ /* 0x000fe20000000a00 */
[----:B------:R-:W-:Y:S02]  /*0090*/  CS2R R24, SRZ ;  /* 0x0000000000187805 */ /* 0x000fe4000001ff00 */
[----:B------:R-:W-:Y:S02]  /*00a0*/  CS2R R26, SRZ ;  /* 0x00000000001a7805 */ /* 0x000fe4000001ff00 */
[----:B------:R-:W-:Y:S02]  /*00b0*/  CS2R R28, SRZ ;  /* 0x00000000001c7805 */ /* 0x000fe4000001ff00 */
[----:B------:R-:W-:Y:S01]  /*00c0*/  CS2R R34, SRZ ;  /* 0x0000000000227805 */ /* 0x000fe2000001ff00 */
[----:B------:R-:W4:Y:S01]  /*00d0*/  S2UR UR22, SR_CgaCtaId ;  /* 0x00000000001679c3 */ /* 0x000f220000008800 */
[----:B------:R-:W-:-:S02]  /*00e0*/  CS2R R36, SRZ ;  /* 0x0000000000247805 */ /* 0x000fc4000001ff00 */
[----:B------:R-:W-:Y:S01]  /*00f0*/  CS2R R38, SRZ ;  /* 0x0000000000267805 */ /* 0x000fe2000001ff00 */
[----:B------:R-:W-:Y:S01]  /*0100*/  UMOV UR23, 0x1 ;  /* 0x0000000100177882 */ /* 0x000fe20000000000 */
[----:B------:R-:W-:Y:S01]  /*0110*/  UMOV UR24, 0xffffffff ;  /* 0xffffffff00187882 */ /* 0x000fe20000000000 */
[----:B------:R-:W-:Y:S01]  /*0120*/  UMOV UR25, 0xffffffc0 ;  /* 0xffffffc000197882 */ /* 0x000fe20000000000 */
[----:B--2---:R-:W-:Y:S02]  /*0130*/  UIMAD.WIDE UR4, UR8, 0x2aaaaaab, URZ ;  /* 0x2aaaaaab080478a5 */ /* 0x004fe4000f8e023f */
[----:B------:R-:W-:Y:S01]  /*0140*/  ISETP.LE.AND P1, PT, RZ, UR8, PT ;  /* 0x00000008ff007c0c */ /* 0x000fe2000bf23270 */
[----:B------:R-:W-:Y:S02]  /*0150*/  USHF.R.S32.HI UR4, URZ, 0x1f, UR6 ;  /* 0x0000001f3f047899 */ /* 0x000fe40008011406 */
[----:B------:R-:W-:Y:S02]  /*0160*/  USHF.R.U32.HI UR7, URZ, 0x1f, UR5 ;  /* 0x0000001f3f077899 */ /* 0x000fe40008011605 */
[----:B------:R-:W-:-:S02]  /*0170*/  ULEA.HI UR4, UR4, UR6, URZ, 0x6 ;  /* 0x0000000604047291 */ /* 0x000fc4000f8f303f */
[----:B------:R-:W-:Y:S01]  /*0180*/  ULEA.HI.SX32 UR7, UR5, UR7, 0x1a ;  /* 0x0000000705077291 */ /* 0x000fe2000f8fd23f */
[----:B---3--:R-:W-:-:S03]  /*0190*/  IABS R8, R5 ;  /* 0x0000000500087213 */ /* 0x008fc60000000000 */
[----:B------:R-:W-:Y:S02]  /*01a0*/  USHF.L.U32 UR5, UR7, 0x3, URZ ;  /* 0x0000000307057899 */ /* 0x000fe4000800063f */
[----:B------:R-:W-:Y:S02]  /*01b0*/  UIMAD UR7, UR7, -0x180, UR8 ;  /* 0xfffffe80070778a4 */ /* 0x000fe4000f8e0208 */
[----:B------:R-:W-:-:S04]  /*01c0*/  ULEA.HI.SX32 UR4, UR4, -UR5, 0x1a ;  /* 0x8000000504047291 */ /* 0x000fc8000f8fd23f */
[----:B------:R-:W-:-:S04]  /*01d0*/  UISETP.LT.AND UP0, UPT, UR4, 0x8, UPT ;  /* 0x000000080400788c */ /* 0x000fc8000bf01270 */
[----:B------:R-:W-:-:S06]  /*01e0*/  USEL UR4, UR4, 0x8, UP0 ;  /* 0x0000000804047887 */ /* 0x000fcc0008000000 */
[----:B------:R-:W-:Y:S01]  /*01f0*/  IMAD.U32 R6, RZ, RZ, UR4 ;  /* 0x00000004ff067e24 */ /* 0x000fe2000f8e00ff */
[----:B------:R-:W-:-:S04]  /*0200*/  LOP3.LUT R10, RZ, UR4, RZ, 0x33, !PT ;  /* 0x00000004ff0a7c12 */ /* 0x000fc8000f8e33ff */
[----:B------:R-:W-:-:S04]  /*0210*/  IABS R4, R6 ;  /* 0x0000000600047213 */ /* 0x000fc80000000000 */
[----:B------:R-:W2:Y:S08]  /*0220*/  I2F.RP R0, R4 ;  /* 0x0000000400007306 */ /* 0x000eb00000209400 */
[----:B--2---:R-:W2:Y:S02]  /*0230*/  MUFU.RCP R0, R0 ;  /* 0x0000000000007308 */ /* 0x004ea40000001000 */
[----:B--2---:R-:W-:-:S06]  /*0240*/  VIADD R2, R0, 0xffffffe ;  /* 0x0ffffffe00027836 */ /* 0x004fcc0000000000 */
[----:B------:R2:W3:Y:S02]  /*0250*/  F2I.FTZ.U32.TRUNC.NTZ R3, R2 ;  /* 0x0000000200037305 */ /* 0x0004e4000021f000 */
[----:B--2---:R-:W-:Y:S02]  /*0260*/  IMAD.MOV.U32 R2, RZ, RZ, RZ ;  /* 0x000000ffff027224 */ /* 0x004fe400078e00ff */
[----:B---3--:R-:W-:-:S04]  /*0270*/  IMAD.MOV R7, RZ, RZ, -R3 ;  /* 0x000000ffff077224 */ /* 0x008fc800078e0a03 */
[----:B------:R-:W-:Y:S01]  /*0280*/  IMAD R5, R7, R4, RZ ;  /* 0x0000000407057224 */ /* 0x000fe200078e02ff */
[----:B------:R-:W-:Y:S01]  /*0290*/  IABS R7, R6 ;  /* 0x0000000600077213 */ /* 0x000fe20000000000 */
[----:B------:R-:W-:Y:S01]  /*02a0*/  IMAD.MOV.U32 R6, RZ, RZ, R8 ;  /* 0x000000ffff067224 */ /* 0x000fe200078e0008 */
[----:B------:R-:W-:Y:S01]  /*02b0*/  IABS R8, UR28 ;  /* 0x0000001c00087c13 */ /* 0x000fe20008000000 */
[----:B------:R-:W-:-:S03]  /*02c0*/  IMAD.HI.U32 R3, R3, R5, R2 ;  /* 0x0000000503037227 */ /* 0x000fc600078e0002 */
[----:B------:R-:W2:Y:S01]  /*02d0*/  I2F.RP R2, R8 ;  /* 0x0000000800027306 */ /* 0x000ea20000209400 */
[----:B------:R-:W-:Y:S02]  /*02e0*/  IMAD.MOV R11, RZ, RZ, -R7 ;  /* 0x000000ffff0b7224 */ /* 0x000fe400078e0a07 */
[----:B------:R-:W-:-:S04]  /*02f0*/  IMAD.HI.U32 R0, R3, R6, RZ ;  /* 0x0000000603007227 */ /* 0x000fc800078e00ff */
[----:B------:R-:W-:Y:S02]  /*0300*/  IMAD R5, R0, R11, R6 ;  /* 0x0000000b00057224 */ /* 0x000fe400078e0206 */
[----:B------:R-:W3:Y:S01]  /*0310*/  S2R R0, SR_TID.X ;  /* 0x0000000000007919 */ /* 0x000ee20000002100 */
[----:B------:R-:W-:Y:S02]  /*0320*/  IMAD.U32 R6, RZ, RZ, UR7 ;  /* 0x00000007ff067e24 */ /* 0x000fe4000f8e00ff */
[----:B------:R-:W-:Y:S01]  /*0330*/  ISETP.GT.U32.AND P0, PT, R4, R5, PT ;  /* 0x000000050400720c */ /* 0x000fe20003f04070 */
[----:B--2---:R-:W2:Y:S02]  /*0340*/  MUFU.RCP R2, R2 ;  /* 0x0000000200027308 */ /* 0x004ea40000001000 */
[----:B------:R-:W-:-:S05]  /*0350*/  IABS R12, R6 ;  /* 0x00000006000c7213 */ /* 0x000fca0000000000 */
[----:B------:R-:W-:-:S05]  /*0360*/  IMAD.HI.U32 R9, R3, R12, RZ ;  /* 0x0000000c03097227 */ /* 0x000fca00078e00ff */
[----:B------:R-:W-:Y:S02]  /*0370*/  @!P0 IMAD.IADD R5, R5, 0x1, -R4 ;  /* 0x0000000105058824 */ /* 0x000fe400078e0a04 */
[----:B------:R-:W-:-:S03]  /*0380*/  IMAD R11, R9, R11, R12 ;  /* 0x0000000b090b7224 */ /* 0x000fc600078e020c */
[----:B------:R-:W-:Y:S01]  /*0390*/  ISETP.GT.U32.AND P0, PT, R4, R5, PT ;  /* 0x000000050400720c */ /* 0x000fe20003f04070 */
[----:B--2---:R-:W-:Y:S01]  /*03a0*/  VIADD R6, R2, 0xffffffe ;  /* 0x0ffffffe02067836 */ /* 0x004fe20000000000 */
[----:B------:R-:W-:-:S03]  /*03b0*/  ISETP.GT.U32.AND P3, PT, R4, R11, PT ;  /* 0x0000000b0400720c */ /* 0x000fc60003f64070 */
[----:B------:R2:W5:Y:S01]  /*03c0*/  F2I.FTZ.U32.TRUNC.NTZ R7, R6 ;  /* 0x0000000600077305 */ /* 0x000562000021f000 */
[----:B---3--:R-:W-:-:S07]  /*03d0*/  SHF.R.U32.HI R12, RZ, 0x3, R0 ;  /* 0x00000003ff0c7819 */ /* 0x008fce0000011600 */
[--C-:B------:R-:W-:Y:S01]  /*03e0*/  @!P0 IMAD.IADD R5, R5, 0x1, -R4.reuse ;  /* 0x0000000105058824 */ /* 0x100fe200078e0a04 */
[----:B------:R-:W-:Y:S01]  /*03f0*/  ISETP.NE.AND P0, PT, RZ, UR4, PT ;  /* 0x00000004ff007c0c */ /* 0x000fe2000bf05270 */
[----:B--2---:R-:W-:Y:S01]  /*0400*/  IMAD.MOV.U32 R6, RZ, RZ, RZ ;  /* 0x000000ffff067224 */ /* 0x004fe200078e00ff */
[----:B------:R-:W-:Y:S01]  /*0410*/  SGXT.U32 R12, R12, 0x5 ;  /* 0x000000050c0c781a */ /* 0x000fe20000000000 */
[----:B------:R-:W-:Y:S01]  /*0420*/  @!P1 IMAD.MOV R5, RZ, RZ, -R5 ;  /* 0x000000ffff059224 */ /* 0x000fe200078e0a05 */
[----:B------:R-:W-:Y:S01]  /*0430*/  ULOP3.LUT UR4, UR7, UR4, URZ, 0x3c, !UPT ;  /* 0x0000000407047292 */ /* 0x000fe2000f8e3c3f */
[----:B------:R-:W-:Y:S02]  /*0440*/  @!P3 IMAD.IADD R11, R11, 0x1, -R4 ;  /* 0x000000010b0bb824 */ /* 0x000fe400078e0a04 */
[----:B------:R-:W-:Y:S01]  /*0450*/  @!P3 VIADD R9, R9, 0x1 ;  /* 0x000000010909b836 */ /* 0x000fe20000000000 */
[----:B------:R-:W-:Y:S02]  /*0460*/  SEL R5, R10, R5, !P0 ;  /* 0x000000050a057207 */ /* 0x000fe40004000000 */
[----:B------:R-:W-:-:S02]  /*0470*/  ISETP.GE.U32.AND P2, PT, R11, R4, PT ;  /* 0x000000040b00720c */ /* 0x000fc40003f46070 */
[----:B------:R-:W-:Y:S01]  /*0480*/  ISETP.LE.AND P1, PT, RZ, UR4, PT ;  /* 0x00000004ff007c0c */ /* 0x000fe2000bf23270 */
[----:B------:R-:W-:Y:S01]  /*0490*/  VIADD R3, R5, UR5 ;  /* 0x0000000505037c36 */ /* 0x000fe20008000000 */
[----:B------:R-:W-:Y:S01]  /*04a0*/  UMOV UR4, 0x400 ;  /* 0x0000040000047882 */ /* 0x000fe20000000000 */
[----:B-1---5:R-:W-:Y:S01]  /*04b0*/  IMAD.MOV R5, RZ, RZ, -R7 ;  /* 0x000000ffff057224 */ /* 0x022fe200078e0a07 */
[----:B----4-:R-:W-:Y:S01]  /*04c0*/  UPRMT UR22, UR22, 0x654, UR4 ;  /* 0x0000065416167896 */ /* 0x010fe20008000004 */
[----:B------:R-:W-:Y:S02]  /*04d0*/  IMAD.SHL.U32 R3, R3, 0x40, RZ ;  /* 0x0000004003037824 */ /* 0x000fe400078e00ff */
[----:B------:R-:W-:-:S03]  /*04e0*/  IMAD R5, R5, R8, RZ ;  /* 0x0000000805057224 */ /* 0x000fc600078e02ff */
[----:B------:R-:W-:Y:S01]  /*04f0*/  LOP3.LUT R2, R3, R12, RZ, 0xfc, !PT ;  /* 0x0000000c03027212 */ /* 0x000fe200078efcff */
[----:B------:R-:W-:Y:S01]  /*0500*/  IMAD.HI.U32 R6, R7, R5, R6 ;  /* 0x0000000507067227 */ /* 0x000fe200078e0006 */
[----:B------:R-:W-:Y:S02]  /*0510*/  LOP3.LUT R3, R3, 0x20, R12, 0xfe, !PT ;  /* 0x0000002003037812 */ /* 0x000fe400078efe0c */
[----:B------:R-:W-:Y:S01]  /*0520*/  IABS R15, R2 ;  /* 0x00000002000f7213 */ /* 0x000fe20000000000 */
[----:B------:R-:W-:Y:S01]  /*0530*/  @P2 VIADD R9, R9, 0x1 ;  /* 0x0000000109092836 */ /* 0x000fe20000000000 */
[----:B------:R-:W-:Y:S01]  /*0540*/  IABS R17, R3 ;  /* 0x0000000300117213 */ /* 0x000fe20000000000 */
[----:B------:R-:W-:Y:S01]  /*0550*/  IMAD.SHL.U32 R5, R0, 0x8, RZ ;  /* 0x0000000800057824 */ /* 0x000fe200078e00ff */
[----:B------:R-:W-:Y:S01]  /*0560*/  LOP3.LUT R7, R12, 0x20, RZ, 0xfc, !PT ;  /* 0x000000200c077812 */ /* 0x000fe200078efcff */
[----:B------:R-:W-:-:S04]  /*0570*/  IMAD.HI.U32 R4, R6, R15, RZ ;  /* 0x0000000f06047227 */ /* 0x000fc800078e00ff */
[----:B------:R-:W-:-:S04]  /*0580*/  IMAD.HI.U32 R6, R6, R17, RZ ;  /* 0x0000001106067227 */ /* 0x000fc800078e00ff */
[----:B------:R-:W-:Y:S02]  /*0590*/  IMAD.MOV R4, RZ, RZ, -R4 ;  /* 0x000000ffff047224 */ /* 0x000fe400078e0a04 */
[----:B------:R-:W-:Y:S02]  /*05a0*/  IMAD.MOV R6, RZ, RZ, -R6 ;  /* 0x000000ffff067224 */ /* 0x000fe400078e0a06 */
[C---:B------:R-:W-:Y:S02]  /*05b0*/  IMAD R15, R8.reuse, R4, R15 ;  /* 0x00000004080f7224 */ /* 0x040fe400078e020f */
[C---:B------:R-:W-:Y:S02]  /*05c0*/  IMAD R17, R8.reuse, R6, R17 ;  /* 0x0000000608117224 */ /* 0x040fe400078e0211 */
[----:B------:R-:W-:Y:S01]  /*05d0*/  @!P1 IMAD.MOV R9, RZ, RZ, -R9 ;  /* 0x000000ffff099224 */ /* 0x000fe200078e0a09 */
[C---:B------:R-:W-:Y:S02]  /*05e0*/  ISETP.GT.U32.AND P2, PT, R8.reuse, R15, PT ;  /* 0x0000000f0800720c */ /* 0x040fe40003f44070 */
[----:B------:R-:W-:-:S02]  /*05f0*/  ISETP.GT.U32.AND P3, PT, R8, R17, PT ;  /* 0x000000110800720c */ /* 0x000fc40003f64070 */
[----:B------:R-:W-:Y:S02]  /*0600*/  SEL R4, R10, R9, !P0 ;  /* 0x000000090a047207 */ /* 0x000fe40004000000 */
[----:B------:R-:W-:Y:S01]  /*0610*/  LOP3.LUT R9, R5, 0x38, R0, 0x48, !PT ;  /* 0x0000003805097812 */ /* 0x000fe200078e4800 */
[----:B------:R-:W1:Y:S01]  /*0620*/  LDC.64 R10, c[0x0][0x218] ;  /* 0x00008600ff0a7b82 */ /* 0x000e620000000a00 */
[----:B------:R-:W-:Y:S01]  /*0630*/  ISETP.GE.AND P1, PT, R2, RZ, PT ;  /* 0x000000ff0200720c */ /* 0x000fe20003f26270 */
[----:B------:R-:W-:Y:S02]  /*0640*/  IMAD.SHL.U32 R4, R4, 0x40, RZ ;  /* 0x0000004004047824 */ /* 0x000fe400078e00ff */
[--C-:B------:R-:W-:Y:S02]  /*0650*/  IMAD R6, R12, 0x40, R9.reuse ;  /* 0x000000400c067824 */ /* 0x100fe400078e0209 */
[--C-:B------:R-:W-:Y:S01]  /*0660*/  @!P2 IMAD.IADD R15, R15, 0x1, -R8.reuse ;  /* 0x000000010f0fa824 */ /* 0x100fe200078e0a08 */
[----:B------:R-:W-:Y:S01]  /*0670*/  LOP3.LUT R18, R4, R12, RZ, 0xfc, !PT ;  /* 0x0000000c04127212 */ /* 0x000fe200078efcff */
[----:B------:R-:W-:Y:S01]  /*0680*/  @!P3 IMAD.IADD R17, R17, 0x1, -R8 ;  /* 0x000000011111b824 */ /* 0x000fe200078e0a08 */
[----:B------:R-:W-:Y:S01]  /*0690*/  LOP3.LUT R20, R4, 0x20, R12, 0xfe, !PT ;  /* 0x0000002004147812 */ /* 0x000fe200078efe0c */
[----:B------:R-:W-:Y:S01]  /*06a0*/  IMAD R7, R7, 0x40, R9 ;  /* 0x0000004007077824 */ /* 0x000fe200078e0209 */
[C---:B------:R-:W-:Y:S01]  /*06b0*/  ISETP.GT.U32.AND P0, PT, R8.reuse, R15, PT ;  /* 0x0000000f0800720c */ /* 0x040fe20003f04070 */
[----:B------:R-:W2:Y:S01]  /*06c0*/  LDC.64 R12, c[0x0][0x210] ;  /* 0x00008400ff0c7b82 */ /* 0x000ea20000000a00 */
[----:B------:R-:W-:Y:S01]  /*06d0*/  ISETP.GT.U32.AND P2, PT, R8, R17, PT ;  /* 0x000000110800720c */ /* 0x000fe20003f44070 */
[----:B------:R-:W-:Y:S01]  /*06e0*/  IMAD.HI R9, R18, 0x2aaaaaab, RZ ;  /* 0x2aaaaaab12097827 */ /* 0x000fe200078e02ff */
[----:B------:R-:W-:-:S02]  /*06f0*/  ISETP.GE.AND P3, PT, R3, RZ, PT ;  /* 0x000000ff0300720c */ /* 0x000fc40003f66270 */
[----:B------:R-:W-:Y:S01]  /*0700*/  LEA R31, R6, UR22, 0x1 ;  /* 0x00000016061f7c11 */ /* 0x000fe2000f8e08ff */
[----:B------:R-:W-:Y:S01]  /*0710*/  IMAD.HI R16, R20, 0x2aaaaaab, RZ ;  /* 0x2aaaaaab14107827 */ /* 0x000fe200078e02ff */
[----:B------:R-:W-:-:S04]  /*0720*/  SHF.R.U32.HI R14, RZ, 0x1f, R9 ;  /* 0x0000001fff0e7819 */ /* 0x000fc80000011609 */
[----:B------:R-:W-:Y:S01]  /*0730*/  SHF.R.U32.HI R19, RZ, 0x1f, R16 ;  /* 0x0000001fff137819 */ /* 0x000fe20000011610 */
[--C-:B------:R-:W-:Y:S01]  /*0740*/  @!P0 IMAD.IADD R15, R15, 0x1, -R8.reuse ;  /* 0x000000010f0f8824 */ /* 0x100fe200078e0a08 */
[----:B------:R-:W-:Y:S01]  /*0750*/  LEA.HI R9, R9, R14, RZ, 0x17 ;  /* 0x0000000e09097211 */ /* 0x000fe200078fb8ff */
[----:B------:R-:W-:Y:S01]  /*0760*/  @!P2 IMAD.IADD R17, R17, 0x1, -R8 ;  /* 0x000000011111a824 */ /* 0x000fe200078e0a08 */
[----:B------:R-:W-:Y:S01]  /*0770*/  LEA.HI R19, R16, R19, RZ, 0x17 ;  /* 0x0000001310137211 */ /* 0x000fe200078fb8ff */
[----:B------:R-:W-:Y:S01]  /*0780*/  @!P1 IMAD.MOV R15, RZ, RZ, -R15 ;  /* 0x000000ffff0f9224 */ /* 0x000fe200078e0a0f */
[----:B------:R-:W-:Y:S01]  /*0790*/  ISETP.NE.AND P0, PT, RZ, UR28, PT ;  /* 0x0000001cff007c0c */ /* 0x000fe2000bf05270 */
[----:B------:R-:W-:Y:S01]  /*07a0*/  @!P3 IMAD.MOV R17, RZ, RZ, -R17 ;  /* 0x000000ffff11b224 */ /* 0x000fe200078e0a11 */
[----:B------:R-:W-:Y:S01]  /*07b0*/  LOP3.LUT R14, RZ, UR28, RZ, 0x33, !PT ;  /* 0x0000001cff0e7c12 */ /* 0x000fe2000f8e33ff */
[----:B------:R-:W-:Y:S01]  /*07c0*/  IMAD R19, R19, -0xc00, R20 ;  /* 0xfffff40013137824 */ /* 0x000fe200078e0214 */
[----:B------:R-:W-:Y:S01]  /*07d0*/  LOP3.LUT R8, R5, 0x38, RZ, 0xc0, !PT ;  /* 0x0000003805087812 */ /* 0x000fe200078ec0ff */
[----:B------:R-:W-:Y:S01]  /*07e0*/  IMAD R9, R9, -0xc00, R18 ;  /* 0xfffff40009097824 */ /* 0x000fe200078e0212 */
[----:B------:R-:W-:-:S02]  /*07f0*/  SEL R21, R14, R15, !P0 ;  /* 0x0000000f0e157207 */ /* 0x000fc40004000000 */
[----:B------:R-:W-:Y:S01]  /*0800*/  SEL R17, R14, R17, !P0 ;  /* 0x000000110e117207 */ /* 0x000fe20004000000 */
[--C-:B------:R-:W-:Y:S02]  /*0810*/  IMAD R19, R19, 0x3000, R8.reuse ;  /* 0x0000300013137824 */ /* 0x100fe400078e0208 */
[--C-:B------:R-:W-:Y:S02]  /*0820*/  IMAD R21, R21, 0x3000, R8.reuse ;  /* 0x0000300015157824 */ /* 0x100fe400078e0208 */
[--C-:B------:R-:W-:Y:S02]  /*0830*/  IMAD R17, R17, 0x3000, R8.reuse ;  /* 0x0000300011117824 */ /* 0x100fe400078e0208 */
[----:B------:R-:W-:Y:S02]  /*0840*/  IMAD R9, R9, 0x3000, R8 ;  /* 0x0000300009097824 */ /* 0x000fe400078e0208 */
[----:B--2---:R-:W-:-:S04]  /*0850*/  IMAD.WIDE R20, R21, 0x2, R12 ;  /* 0x0000000215147825 */ /* 0x004fc800078e020c */
[----:B-1----:R-:W-:Y:S01]  /*0860*/  IMAD.WIDE R32, R19, 0x2, R10 ;  /* 0x0000000213207825 */ /* 0x002fe200078e020a */
[----:B------:R-:W-:Y:S01]  /*0870*/  LEA R19, R7, UR22, 0x1 ;  /* 0x0000001607137c11 */ /* 0x000fe2000f8e08ff */
[----:B------:R-:W-:Y:S01]  /*0880*/  @!PT LDS RZ, [RZ] ;  /* 0x00000000fffff984 */ /* 0x000fe20000000800 */
[----:B------:R-:W-:Y:S01]  /*0890*/  @!PT LDS RZ, [RZ] ;  /* 0x00000000fffff984 */ /* 0x000fe20000000800 */
[----:B------:R-:W-:Y:S01]  /*08a0*/  @!PT LDS RZ, [RZ] ;  /* 0x00000000fffff984 */ /* 0x000fe20000000800 */
[----:B------:R-:W-:Y:S02]  /*08b0*/  LDGSTS.E.BYPASS.128 [R31], desc[UR26][R20.64] ;  /* 0x00000000141f7fae */ /* 0x000fe4000b901c5a */
[----:B------:R-:W-:-:S04]  /*08c0*/  IMAD.WIDE R22, R17, 0x2, R12 ;  /* 0x0000000211167825 */ /* 0x000fc800078e020c */
[----:B------:R-:W-:Y:S01]  /*08d0*/  IMAD.WIDE R16, R9, 0x2, R10 ;  /* 0x0000000209107825 */ /* 0x000fe200078e020a */
[----:B------:R-:W-:Y:S01]  /*08e0*/  LDGSTS.E.BYPASS.128 [R19], desc[UR26][R22.64] ;  /* 0x0000000016137fae */ /* 0x000fe2000b901c5a */
[----:B------:R-:W-:Y:S02]  /*08f0*/  IADD3 R14, P0, R22, 0x100, RZ ;  /* 0x00000100160e7810 */ /* 0x000fe40007f1e0ff */
[----:B------:R-:W-:Y:S01]  /*0900*/  IADD3 R10, P1, R20, 0x100, RZ ;  /* 0x00000100140a7810 */ /* 0x000fe20007f3e0ff */
[----:B------:R-:W0:Y:S01]  /*0910*/  LDGDEPBAR ;  /* 0x00000000000079af */ /* 0x000e220000000000 */
[----:B------:R-:W-:Y:S02]  /*0920*/  IMAD.SHL.U32 R12, R0, 0x2, RZ ;  /* 0x00000002000c7824 */ /* 0x000fe400078e00ff */
[----:B------:R-:W-:Y:S01]  /*0930*/  IMAD.X R15, RZ, RZ, R23, P0 ;  /* 0x000000ffff0f7224 */ /* 0x000fe200000e0617 */
[----:B------:R-:W-:Y:S01]  /*0940*/  LDGSTS.E.BYPASS.128 [R31+0x6000], desc[UR26][R16.64] ;  /* 0x06000000101f7fae */ /* 0x000fe2000b901c5a */
[----:B------:R-:W-:Y:S01]  /*0950*/  IMAD.X R11, RZ, RZ, R21, P1 ;  /* 0x000000ffff0b7224 */ /* 0x000fe200008e0615 */
[----:B------:R-:W-:-:S02]  /*0960*/  IADD3 R44, P0, R32, 0x100, RZ ;  /* 0x00000100202c7810 */ /* 0x000fc40007f1e0ff */
[----:B------:R-:W-:Y:S01]  /*0970*/  LDGSTS.E.BYPASS.128 [R19+0x6000], desc[UR26][R32.64] ;  /* 0x0600000020137fae */ /* 0x000fe2000b901c5a */
[----:B------:R-:W-:Y:S02]  /*0980*/  IADD3 R13, P1, R16, 0x100, RZ ;  /* 0x00000100100d7810 */ /* 0x000fe40007f3e0ff */
[----:B------:R-:W-:Y:S01]  /*0990*/  LOP3.LUT R12, R12, 0x100, RZ, 0xc0, !PT ;  /* 0x000001000c0c7812 */ /* 0x000fe200078ec0ff */
[----:B------:R-:W0:Y:S01]  /*09a0*/  LDGDEPBAR ;  /* 0x00000000000079af */ /* 0x000e220000000000 */
[----:B------:R-:W-:Y:S02]  /*09b0*/  IMAD.X R9, RZ, RZ, R33, P0 ;  /* 0x000000ffff097224 */ /* 0x000fe400000e0621 */
[C---:B------:R-:W-:Y:S01]  /*09c0*/  LOP3.LUT R40, R12.reuse, 0x2000002, RZ, 0xfc, !PT ;  /* 0x020000020c287812 */ /* 0x040fe200078efcff */
[----:B------:R-:W-:Y:S01]  /*09d0*/  BAR.SYNC.DEFER_BLOCKING 0x0 ;  /* 0x0000000000007b1d */ /* 0x000fe20000010000 */
[----:B------:R-:W-:Y:S01]  /*09e0*/  LOP3.LUT R42, R12, 0x2000004, RZ, 0xfc, !PT ;  /* 0x020000040c2a7812 */ /* 0x000fe200078efcff */
[----:B------:R-:W-:-:S04]  /*09f0*/  IMAD.X R18, RZ, RZ, R17, P1 ;  /* 0x000000ffff127224 */ /* 0x000fc800008e0611 */
[----:B------:R-:W-:Y:S01]  /*0a00*/  @!PT LDS RZ, [RZ] ;  /* 0x00000000fffff984 */ /* 0x000fe20000000800 */
[----:B------:R-:W-:Y:S01]  /*0a10*/  @!PT LDS RZ, [RZ] ;  /* 0x00000000fffff984 */ /* 0x000fe20000000800 */
[----:B------:R-:W-:Y:S01]  /*0a20*/  @!PT LDS RZ, [RZ] ;  /* 0x00000000fffff984 */ /* 0x000fe20000000800 */
[----:B------:R1:W-:Y:S04]  /*0a30*/  LDGSTS.E.BYPASS.128 [R31+0x2000], desc[UR26][R20.64+0x80] ;  /* 0x02000080141f7fae */ /* 0x0003e8000b901c5a */
[----:B------:R2:W-:Y:S04]  /*0a40*/  LDGSTS.E.BYPASS.128 [R19+0x2000], desc[UR26][R22.64+0x80] ;  /* 0x0200008016137fae */ /* 0x0005e8000b901c5a */
[----:B------:R-:W0:Y:S04]  /*0a50*/  LDGDEPBAR ;  /* 0x00000000000079af */ /* 0x000e280000000000 */
[----:B------:R3:W-:Y:S01]  /*0a60*/  LDGSTS.E.BYPASS.128 [R31+0x8000], desc[UR26][R16.64+0x80] ;  /* 0x08000080101f7fae */ /* 0x0007e2000b901c5a */
[----:B-1----:R-:W-:-:S03]  /*0a70*/  SHF.R.U32.HI R20, RZ, 0x3, R0 ;  /* 0x00000003ff147819 */ /* 0x002fc60000011600 */
[----:B------:R1:W-:Y:S01]  /*0a80*/  LDGSTS.E.BYPASS.128 [R19+0x8000], desc[UR26][R32.64+0x80] ;  /* 0x0800008020137fae */ /* 0x0003e2000b901c5a */
[C---:B--2---:R-:W-:Y:S02]  /*0a90*/  LOP3.LUT R22, R12.reuse, 0x2000000, RZ, 0xfc, !PT ;  /* 0x020000000c167812 */ /* 0x044fe400078efcff */
[----:B------:R-:W-:Y:S01]  /*0aa0*/  LOP3.LUT R12, R12, 0x2000006, RZ, 0xfc, !PT ;  /* 0x020000060c0c7812 */ /* 0x000fe200078efcff */
[----:B------:R-:W0:Y:S01]  /*0ab0*/  LDGDEPBAR ;  /* 0x00000000000079af */ /* 0x000e220000000000 */
[----:B---3--:R-:W-:Y:S02]  /*0ac0*/  CS2R R30, SRZ ;  /* 0x00000000001e7805 */ /* 0x008fe4000001ff00 */
[----:B-1----:R-:W-:Y:S02]  /*0ad0*/  SHF.R.U32.HI R19, RZ, 0x5, R0 ;  /* 0x00000005ff137819 */ /* 0x002fe40000011600 */
[----:B------:R-:W-:Y:S02]  /*0ae0*/  CS2R R32, SRZ ;  /* 0x0000000000207805 */ /* 0x000fe4000001ff00 */
[----:B------:R-:W-:-:S07]  /*0af0*/  LOP3.LUT R21, R19, 0x7fffffc, RZ, 0xc0, !PT ;  /* 0x07fffffc13157812 */ /* 0x000fce00078ec0ff */
.L_x_0:
[----:B------:R-:W-:Y:S01]  /*0b00*/  UIADD3 UR24, UR24, 0x1, URZ ;  /* 0x0000000118187890 */ /* 0x000fe2000fffe03f */
[----:B-1----:R-:W-:Y:S01]  /*0b10*/  IMAD.MOV.U32 R16, RZ, RZ, R22 ;  /* 0x000000ffff107224 */ /* 0x002fe200078e0016 */
[----:B------:R-:W-:Y:S01]  /*0b20*/  UMOV UR5, URZ ;  /* 0x0000003f00057c82 */ /* 0x000fe20008000000 */
[----:B------:R-:W-:Y:S01]  /*0b30*/  IMAD.MOV.U32 R23, RZ, RZ, 0x40000040 ;  /* 0x40000040ff177424 */ /* 0x000fe200078e00ff */
[----:B------:R-:W-:Y:S01]  /*0b40*/  UISETP.GE.AND UP0, UPT, UR24, 0x3, UPT ;  /* 0x000000031800788c */ /* 0x000fe2000bf06270 */
[----:B------:R-:W-:Y:S01]  /*0b50*/  IMAD.MOV.U32 R41, RZ, RZ, 0x40000040 ;  /* 0x40000040ff297424 */ /* 0x000fe200078e00ff */
[----:B------:R-:W-:-:S04]  /*0b60*/  DEPBAR.LE SB0, 0x2 ;  /* 0x000080800000791a */ /* 0x000fc80000000000 */
[----:B------:R-:W-:Y:S01]  /*0b70*/  USEL UR24, UR24, URZ, !UP0 ;  /* 0x0000003f18187287 */ /* 0x000fe2000c000000 */
[----:B------:R-:W-:Y:S01]  /*0b80*/  IMAD.MOV.U32 R43, RZ, RZ, 0x40000040 ;  /* 0x40000040ff2b7424 */ /* 0x000fe200078e00ff */
[----:B------:R-:W-:Y:S01]  /*0b90*/  BAR.SYNC.DEFER_BLOCKING 0x0 ;  /* 0x0000000000007b1d */ /* 0x000fe20000010000 */
[----:B------:R-:W-:Y:S02]  /*0ba0*/  UIADD3 UR25, UR25, 0x40, URZ ;  /* 0x0000004019197890 */ /* 0x000fe4000fffe03f */
[----:B------:R-:W-:Y:S02]  /*0bb0*/  ULEA UR6, UR24, UR22, 0xd ;  /* 0x0000001618067291 */ /* 0x000fe4000f8e683f */
[----:B------:R-:W-:Y:S02]  /*0bc0*/  UIADD3 UR23, UR23, 0x1, URZ ;  /* 0x0000000117177890 */ /* 0x000fe4000fffe03f */
[----:B------:R-:W-:Y:S02]  /*0bd0*/  UIADD3 UR4, UR6, 0x6000, URZ ;  /* 0x0000600006047890 */ /* 0x000fe4000fffe03f */
[----:B------:R-:W-:-:S02]  /*0be0*/  USHF.R.U32.HI UR6, URZ, 0x4, UR6 ;  /* 0x000000043f067899 */ /* 0x000fc40008011606 */
[----:B------:R-:W-:Y:S02]  /*0bf0*/  USHF.R.U32.HI UR4, URZ, 0x4, UR4 ;  /* 0x000000043f047899 */ /* 0x000fe40008011604 */
[----:B------:R-:W-:Y:S02]  /*0c00*/  ULOP3.LUT UR6, UR6, 0x3fff, URZ, 0xc0, !UPT ;  /* 0x00003fff06067892 */ /* 0x000fe4000f8ec03f */
[----:B------:R-:W-:Y:S01]  /*0c10*/  ULOP3.LUT UR4, UR4, 0x3fff, URZ, 0xc0, !UPT ;  /* 0x00003fff04047892 */ /* 0x000fe2000f8ec03f */
[----:B------:R-:W-:Y:S01]  /*0c20*/  UMOV UR12, 0x2000002 ;  /* 0x02000002000c7882 */ /* 0x000fe20000000000 */
[----:B------:R-:W-:Y:S01]  /*0c30*/  UMOV UR13, 0x40000040 ;  /* 0x40000040000d7882 */ /* 0x000fe20000000000 */
[----:B------:R-:W-:Y:S01]  /*0c40*/  UMOV UR8, 0x2000004 ;  /* 0x0200000400087882 */ /* 0x000fe20000000000 */
[----:B------:R-:W-:Y:S01]  /*0c50*/  UMOV UR9, 0x40000040 ;  /* 0x4000004000097882 */ /* 0x000fe20000000000 */
[----:B------:R-:W-:Y:S02]  /*0c60*/  UISETP.GE.AND UP1, UPT, UR23, 0x3, UPT ;  /* 0x000000031700788c */ /* 0x000fe4000bf26270 */
[----:B------:R-:W-:Y:S01]  /*0c70*/  UMOV UR7, UR4 ;  /* 0x0000000400077c82 */ /* 0x000fe20008000000 */
[----:B------:R-:W-:Y:S01]  /*0c80*/  WARPGROUP.ARRIVE ;  /* 0x00000000000079c5 */ /* 0x000fe20000000000 */
[----:B------:R-:W-:Y:S01]  /*0c90*/  IADD3 R16, P0, R16, UR7, RZ ;  /* 0x0000000710107c10 */ /* 0x000fe2000ff1e0ff */
[----:B------:R-:W-:Y:S01]  /*0ca0*/  UMOV UR7, UR5 ;  /* 0x0000000500077c82 */ /* 0x000fe20008000000 */
[----:B------:R-:W-:-:S02]  /*0cb0*/  USEL UR23, UR23, URZ, !UP1 ;  /* 0x0000003f17177287 */ /* 0x000fc4000c800000 */
[----:B------:R-:W-:Y:S01]  /*0cc0*/  R2UR UR18, R16 ;  /* 0x00000000101272ca */ /* 0x000fe200000e0000 */
[----:B------:R-:W-:Y:S01]  /*0cd0*/  IMAD.MOV.U32 R16, RZ, RZ, R40 ;  /* 0x000000ffff107224 */ /* 0x000fe200078e0028 */
[----:B------:R-:W-:Y:S01]  /*0ce0*/  IADD3.X R17, R23, UR7, RZ, P0, !PT ;  /* 0x0000000717117c10 */ /* 0x000fe200087fe4ff */
[----:B------:R-:W-:-:S03]  /*0cf0*/  UMOV UR7, UR4 ;  /* 0x0000000400077c82 */ /* 0x000fc60008000000 */
[----:B------:R-:W-:Y:S01]  /*0d00*/  IADD3 R16, P0, R16, UR7, RZ ;  /* 0x0000000710107c10 */ /* 0x000fe2000ff1e0ff */
[----:B------:R-:W-:Y:S01]  /*0d10*/  UMOV UR7, UR5 ;  /* 0x0000000500077c82 */ /* 0x000fe20008000000 */
[----:B------:R-:W-:Y:S02]  /*0d20*/  R2UR UR19, R17 ;  /* 0x00000000111372ca */ /* 0x000fe400000e0000 */
        /* <DEDUP_REMOVED lines=9> */
[----:B------:R-:W-:-:S03]  /*0dc0*/  IADD3.X R17, R43, UR7, RZ, P0, !PT ;  /* 0x000000072b117c10 */ /* 0x000fc600087fe4ff */
[----:B------:R-:W-:Y:S01]  /*0dd0*/  IMAD.MOV.U32 R23, RZ, RZ, R16 ;  /* 0x000000ffff177224 */ /* 0x000fe200078e0010 */
[----:B------:R-:W-:Y:S01]  /*0de0*/  R2UR UR11, R17 ;  /* 0x00000000110b72ca */ /* 0x000fe200000e0000 */
[----:B------:R-:W1:Y:S01]  /*0df0*/  SHFL.IDX PT, R16, R21, RZ, 0x1f ;  /* 0x00001fff15107589 */ /* 0x000e6200000e0000 */
[----:B------:R-:W-:Y:S01]  /*0e00*/  IMAD.MOV.U32 R17, RZ, RZ, 0x40000040 ;  /* 0x40000040ff117424 */ /* 0x000fe200078e00ff */
[----:B-1----:R-:W-:-:S13]  /*0e10*/  R2UR UR7, R16 ;  /* 0x00000000100772ca */ /* 0x002fda00000e0000 */
[----:B------:R-:W-:-:S04]  /*0e20*/  USHF.L.U32 UR7, UR7, 0x7, URZ ;  /* 0x0000000707077899 */ /* 0x000fc8000800063f */
[----:B------:R-:W-:-:S04]  /*0e30*/  ULOP3.LUT UR7, UR7, 0x180, URZ, 0xc0, !UPT ;  /* 0x0000018007077892 */ /* 0x000fc8000f8ec03f */
[----:B------:R-:W-:-:S03]  /*0e40*/  UIADD3 UR20, UP0, UR7, UR6, URZ ;  /* 0x0000000607147290 */ /* 0x000fc6000ff1e03f */
[----:B------:R-:W-:Y:S01]  /*0e50*/  UMOV UR6, UR4 ;  /* 0x0000000400067c82 */ /* 0x000fe20008000000 */
[----:B------:R-:W-:Y:S01]  /*0e60*/  UIADD3.X UR21, URZ, URZ, URZ, UP0, !UPT ;  /* 0x0000003f3f157290 */ /* 0x000fe200087fe43f */
[----:B------:R-:W-:Y:S01]  /*0e70*/  IADD3 R16, P0, R23, UR6, RZ ;  /* 0x0000000617107c10 */ /* 0x000fe2000ff1e0ff */
[----:B------:R-:W-:Y:S02]  /*0e80*/  ULOP3.LUT UR16, UR20, 0x2000000, URZ, 0xfc, !UPT ;  /* 0x0200000014107892 */ /* 0x000fe4000f8efc3f */
[----:B------:R-:W-:Y:S01]  /*0e90*/  ULOP3.LUT UR17, UR21, 0x40000040, URZ, 0xfc, !UPT ;  /* 0x4000004015117892 */ /* 0x000fe2000f8efc3f */
[----:B------:R-:W-:Y:S01]  /*0ea0*/  IADD3.X R17, R17, UR5, RZ, P0, !PT ;  /* 0x0000000511117c10 */ /* 0x000fe200087fe4ff */
[----:B------:R-:W-:Y:S01]  /*0eb0*/  UIADD3.64 UR12, UR20, UR12, URZ ;  /* 0x0000000c140c7297 */ /* 0x000fe2000fffe03f */
[----:B------:R-:W-:Y:S01]  /*0ec0*/  R2UR UR6, R16 ;  /* 0x00000000100672ca */ /* 0x000fe200000e0000 */
[----:B------:R-:W-:Y:S01]  /*0ed0*/  UIADD3.64 UR8, UR20, UR8, URZ ;  /* 0x0000000814087297 */ /* 0x000fe2000fffe03f */
[----:B------:R-:W-:Y:S01]  /*0ee0*/  R2UR UR7, R17 ;  /* 0x00000000110772ca */ /* 0x000fe200000e0000 */
[----:B------:R-:W-:Y:S01]  /*0ef0*/  UMOV UR4, 0x2000006 ;  /* 0x0200000600047882 */ /* 0x000fe20000000000 */
[----:B------:R-:W-:Y:S01]  /*0f00*/  UMOV UR5, 0x40000040 ;  /* 0x4000004000057882 */ /* 0x000fe20000000000 */
[----:B------:R-:W-:Y:S01]  /*0f10*/  UISETP.GE.U32.AND UP0, UPT, UR25, 0x2f80, UPT ;  /* 0x00002f801900788c */ /* 0x000fe2000bf06070 */
[----:B------:R-:W-:Y:S01]  /*0f20*/  HGMMA.64x32x16.F32.BF16 R24, gdesc[UR16], R24 ;  /* 0x00600000101879f0 */ /* 0x000fe20008701818 */
[----:B------:R-:W-:Y:S01]  /*0f30*/  UIADD3.64 UR4, UR20, UR4, URZ ;  /* 0x0000000414047297 */ /* 0x000fe2000fffe03f */
[----:B------:R-:W-:Y:S01]  /*0f40*/  IMAD.MOV.U32 R16, RZ, RZ, R13 ;  /* 0x000000ffff107224 */ /* 0x000fe200078e000d */
[----:B------:R-:W-:Y:S01]  /*0f50*/  IADD3 R13, P1, R13, 0x80, RZ ;  /* 0x000000800d0d7810 */ /* 0x000fe20007f3e0ff */
[----:B------:R-:W-:Y:S01]  /*0f60*/  IMAD.MOV.U32 R17, RZ, RZ, R18 ;  /* 0x000000ffff117224 */ /* 0x000fe200078e0012 */
[----:B------:R-:W-:Y:S01]  /*0f70*/  PLOP3.LUT P0, PT, PT, PT, UP0, 0x80, 0x0 ;  /* 0x000000000000781c */ /* 0x000fe20003f0f008 */
[----:B------:R-:W-:-:S02]  /*0f80*/  UISETP.GE.U32.AND UP0, UPT, UR25, 0x2fc0, UPT ;  /* 0x00002fc01900788c */ /* 0x000fc4000bf06070 */
[----:B------:R-:W-:-:S04]  /*0f90*/  IMAD.X R18, RZ, RZ, R18, P1 ;  /* 0x000000ffff127224 */ /* 0x000fc800008e0612 */
[----:B------:R-:W-:Y:S01]  /*0fa0*/  PLOP3.LUT P4, PT, PT, PT, UP0, 0x80, 0x0 ;  /* 0x000000000000781c */ /* 0x000fe20003f8f008 */
[----:B------:R-:W-:Y:S04]  /*0fb0*/  HGMMA.64x32x16.F32.BF16 R24, gdesc[UR12], R24 ;  /* 0x006000000c1879f0 */ /* 0x000fe80008701818 */
[----:B------:R-:W-:Y:S04]  /*0fc0*/  HGMMA.64x32x16.F32.BF16 R24, gdesc[UR8], R24 ;  /* 0x00600000081879f0 */ /* 0x000fe80008701818 */
[----:B------:R-:W-:Y:S01]  /*0fd0*/  HGMMA.64x32x16.F32.BF16 R24, gdesc[UR4], R24, gsb0 ;  /* 0x00600000041879f0 */ /* 0x000fe20008001818 */
[----:B------:R-:W-:-:S06]  /*0fe0*/  ULEA UR4, UR23, UR22, 0xd ;  /* 0x0000001617047291 */ /* 0x000fcc000f8e683f */
[----:B------:R-:W-:Y:S02]  /*0ff0*/  LEA R41, R6, UR4, 0x1 ;  /* 0x0000000406297c11 */ /* 0x000fe4000f8e08ff */
[----:B------:R-:W-:Y:S01]  /*1000*/  LEA R23, R7, UR4, 0x1 ;  /* 0x0000000407177c11 */ /* 0x000fe2000f8e08ff */
[----:B------:R-:W-:Y:S02]  /*1010*/  WARPGROUP.DEPBAR.LE gsb0, 0x1 ;  /* 0x00008000000079c5 */ /* 0x000fe40000010100 */
[----:B------:R-:W-:Y:S06]  /*1020*/  BAR.SYNC.DEFER_BLOCKING 0x0 ;  /* 0x0000000000007b1d */ /* 0x000fec0000010000 */
[----:B------:R-:W-:Y:S01]  /*1030*/  @!PT LDS RZ, [RZ] ;  /* 0x00000000fffff984 */ /* 0x000fe20000000800 */
[----:B------:R-:W-:Y:S01]  /*1040*/  @!PT LDS RZ, [RZ] ;  /* 0x00000000fffff984 */ /* 0x000fe20000000800 */
[----:B------:R-:W-:Y:S01]  /*1050*/  @!PT LDS RZ, [RZ] ;  /* 0x00000000fffff984 */ /* 0x000fe20000000800 */
[----:B------:R1:W-:Y:S04]  /*1060*/  LDGSTS.E.BYPASS.128 [R41], desc[UR26][R10.64], !P0 ;  /* 0x000000000a297fae */ /* 0x0003e8000c101c5a */
[----:B------:R2:W-:Y:S04]  /*1070*/  LDGSTS.E.BYPASS.128 [R23], desc[UR26][R14.64], !P0 ;  /* 0x000000000e177fae */ /* 0x0005e8000c101c5a */
[----:B------:R-:W0:Y:S04]  /*1080*/  LDGDEPBAR ;  /* 0x00000000000079af */ /* 0x000e280000000000 */
[----:B------:R3:W-:Y:S01]  /*1090*/  LDGSTS.E.BYPASS.128 [R41+0x6000], desc[UR26][R16.64], !P0 ;  /* 0x0600000010297fae */ /* 0x0007e2000c101c5a */
[----:B-1----:R-:W-:-:S02]  /*10a0*/  IADD3 R10, P3, R10, 0x80, RZ ;  /* 0x000000800a0a7810 */ /* 0x002fc40007f7e0ff */
[----:B--2---:R-:W-:-:S03]  /*10b0*/  IADD3 R14, P2, R14, 0x80, RZ ;  /* 0x000000800e0e7810 */ /* 0x004fc60007f5e0ff */
[----:B------:R-:W-:Y:S02]  /*10c0*/  IMAD.X R11, RZ, RZ, R11, P3 ;  /* 0x000000ffff0b7224 */ /* 0x000fe400018e060b */
[----:B------:R-:W-:Y:S02]  /*10d0*/  IMAD.X R15, RZ, RZ, R15, P2 ;  /* 0x000000ffff0f7224 */ /* 0x000fe400010e060f */
[----:B---3--:R-:W-:Y:S02]  /*10e0*/  IMAD.MOV.U32 R16, RZ, RZ, R44 ;  /* 0x000000ffff107224 */ /* 0x008fe400078e002c */
[----:B------:R-:W-:-:S05]  /*10f0*/  IMAD.MOV.U32 R17, RZ, RZ, R9 ;  /* 0x000000ffff117224 */ /* 0x000fca00078e0009 */
[----:B------:R1:W-:Y:S01]  /*1100*/  LDGSTS.E.BYPASS.128 [R23+0x6000], desc[UR26][R16.64], !P0 ;  /* 0x0600000010177fae */ /* 0x0003e2000c101c5a */
[----:B------:R-:W-:-:S03]  /*1110*/  IADD3 R44, P0, R44, 0x80, RZ ;  /* 0x000000802c2c7810 */ /* 0x000fc60007f1e0ff */
[----:B------:R-:W0:Y:S02]  /*1120*/  LDGDEPBAR ;  /* 0x00000000000079af */ /* 0x000e240000000000 */
[----:B------:R-:W-:Y:S01]  /*1130*/  IMAD.X R9, RZ, RZ, R9, P0 ;  /* 0x000000ffff097224 */ /* 0x000fe200000e0609 */
[----:B------:R-:W-:Y:S07]  /*1140*/  @!P4 BRA `(.L_x_0) ;  /* 0xfffffff8006cc947 */ /* 0x000fee000383ffff */
[----:B------:R-:W-:Y:S02]  /*1150*/  WARPGROUP.DEPBAR.LE gsb0, 0x0 ;  /* 0x00008000000079c5 */ /* 0x000fe40000010000 */
[----:B------:R-:W-:-:S04]  /*1160*/  DEPBAR.LE SB0, 0x0 ;  /* 0x000080000000791a */ /* 0x000fc80000000000 */
[----:B------:R-:W-:Y:S01]  /*1170*/  IMAD.SHL.U32 R6, R20, 0x4, RZ ;  /* 0x0000000414067824 */ /* 0x000fe200078e00ff */
[----:B------:R-:W-:Y:S01]  /*1180*/  SHF.R.U32.HI R9, RZ, 0x2, R0 ;  /* 0x00000002ff097819 */ /* 0x000fe20000011600 */
[----:B------:R-:W-:Y:S01]  /*1190*/  IMAD.SHL.U32 R7, R19, 0x10, RZ ;  /* 0x0000001013077824 */ /* 0x000fe200078e00ff */
[----:B------:R-:W-:Y:S01]  /*11a0*/  F2FP.BF16.F32.PACK_AB R24, R25, R24 ;  /* 0x000000181918723e */ /* 0x000fe200000010ff */
[----:B------:R-:W-:Y:S01]  /*11b0*/  IMAD.SHL.U32 R19, R19, 0x4, RZ ;  /* 0x0000000413137824 */ /* 0x000fe200078e00ff */
[----:B------:R-:W-:Y:S02]  /*11c0*/  LOP3.LUT R6, R6, 0x8, RZ, 0xc0, !PT ;  /* 0x0000000806067812 */ /* 0x000fe400078ec0ff */
[----:B------:R-:W-:Y:S02]  /*11d0*/  LOP3.LUT R7, R7, 0x30, RZ, 0xc0, !PT ;  /* 0x0000003007077812 */ /* 0x000fe400078ec0ff */
[----:B------:R-:W-:Y:S02]  /*11e0*/  LOP3.LUT R19, R19, 0x1c, RZ, 0xc0, !PT ;  /* 0x0000001c13137812 */ /* 0x000fe400078ec0ff */
[----:B------:R-:W-:-:S02]  /*11f0*/  LOP3.LUT R6, R6, 0x20, R9, 0xf8, !PT ;  /* 0x0000002006067812 */ /* 0x000fc400078ef809 */
[----:B------:R-:W-:Y:S02]  /*1200*/  LOP3.LUT R7, R7, 0xf, R0, 0xf8, !PT ;  /* 0x0000000f07077812 */ /* 0x000fe400078ef800 */
[----:B------:R-:W-:Y:S02]  /*1210*/  LOP3.LUT R19, R19, 0x3, R20, 0xf8, !PT ;  /* 0x0000000313137812 */ /* 0x000fe400078ef814 */
[----:B------:R-:W-:Y:S01]  /*1220*/  F2FP.BF16.F32.PACK_AB R25, R27, R26 ;  /* 0x0000001a1b19723e */ /* 0x000fe200000010ff */
[----:B------:R-:W-:Y:S01]  /*1230*/  IMAD R6, R7, 0x48, R6 ;  /* 0x0000004807067824 */ /* 0x000fe200078e0206 */
[----:B------:R-:W-:Y:S01]  /*1240*/  F2FP.BF16.F32.PACK_AB R32, R33, R32 ;  /* 0x000000202120723e */ /* 0x000fe200000010ff */
[----:B------:R-:W-:Y:S01]  /*1250*/  IMAD R19, R19, 0x48, R8 ;  /* 0x0000004813137824 */ /* 0x000fe200078e0208 */
[----:B------:R-:W-:Y:S02]  /*1260*/  F2FP.BF16.F32.PACK_AB R26, R29, R28 ;  /* 0x0000001c1d1a723e */ /* 0x000fe400000010ff */
[----:B------:R-:W-:-:S02]  /*1270*/  F2FP.BF16.F32.PACK_AB R27, R31, R30 ;  /* 0x0000001e1f1b723e */ /* 0x000fc400000010ff */
[----:B------:R-:W-:Y:S02]  /*1280*/  F2FP.BF16.F32.PACK_AB R33, R35, R34 ;  /* 0x000000222321723e */ /* 0x000fe400000010ff */
[----:B------:R-:W-:Y:S01]  /*1290*/  LEA R8, R6, UR22, 0x1 ;  /* 0x0000001606087c11 */ /* 0x000fe2000f8e08ff */
[----:B------:R-:W-:Y:S01]  /*12a0*/  BAR.SYNC.DEFER_BLOCKING 0x0 ;  /* 0x0000000000007b1d */ /* 0x000fe20000010000 */
[----:B------:R-:W-:Y:S02]  /*12b0*/  F2FP.BF16.F32.PACK_AB R34, R37, R36 ;  /* 0x000000242522723e */ /* 0x000fe400000010ff */
[----:B------:R-:W-:Y:S02]  /*12c0*/  F2FP.BF16.F32.PACK_AB R35, R39, R38 ;  /* 0x000000262723723e */ /* 0x000fe400000010ff */
[----:B------:R-:W-:-:S03]  /*12d0*/  LEA R19, R19, UR22, 0x1 ;  /* 0x0000001613137c11 */ /* 0x000fc6000f8e08ff */
[----:B------:R-:W2:Y:S01]  /*12e0*/  LDC.64 R6, c[0x0][0x220] ;  /* 0x00008800ff067b82 */ /* 0x000ea20000000a00 */
[----:B------:R-:W-:-:S04]  /*12f0*/  LOP3.LUT R0, R4, 0x38, R5, 0xf8, !PT ;  /* 0x0000003804007812 */ /* 0x000fc800078ef805 */
[----:B------:R-:W-:Y:S01]  /*1300*/  ISETP.GE.AND P0, PT, R0, 0xc00, PT ;  /* 0x00000c000000780c */ /* 0x000fe20003f06270 */
[----:B------:R-:W-:-:S03]  /*1310*/  IMAD R5, R2, 0xc00, R0 ;  /* 0x00000c0002057824 */ /* 0x000fc600078e0200 */
[----:B------:R-:W-:Y:S02]  /*1320*/  ISETP.LT.AND P1, PT, R2, UR28, !P0 ;  /* 0x0000001c02007c0c */ /* 0x000fe4000c721270 */
[----:B------:R-:W-:Y:S01]  /*1330*/  ISETP.LT.AND P0, PT, R3, UR28, !P0 ;  /* 0x0000001c03007c0c */ /* 0x000fe2000c701270 */
[----:B------:R-:W-:Y:S04]  /*1340*/  STSM.16.M88.4 [R8], R24 ;  /* 0x0000001808007844 */ /* 0x000fe80000000200 */
[----:B------:R-:W-:Y:S01]  /*1350*/  STSM.16.M88.4 [R8+0x20], R32 ;  /* 0x0000202008007844 */ /* 0x000fe20000000200 */
[----:B--2---:R-:W-:Y:S01]  /*1360*/  IMAD.WIDE R4, R5, 0x2, R6 ;  /* 0x0000000205047825 */ /* 0x004fe200078e0206 */
[----:B------:R-:W-:Y:S06]  /*1370*/  BAR.SYNC.DEFER_BLOCKING 0x0 ;  /* 0x0000000000007b1d */ /* 0x000fec0000010000 */
[----:B------:R-:W2:Y:S04]  /*1380*/  LDS.128 R12, [R19] ;  /* 0x00000000130c7984 */ /* 0x000ea80000000c00 */
[----:B--2---:R2:W-:Y:S01]  /*1390*/  @P1 STG.E.128 desc[UR26][R4.64], R12 ;  /* 0x0000000c04001986 */ /* 0x0045e2000c101d1a */
[----:B------:R-:W-:Y:S05]  /*13a0*/  @!P0 EXIT ;  /* 0x000000000000894d */ /* 0x000fea0003800000 */
[----:B-1----:R-:W1:Y:S01]  /*13b0*/  LDS.128 R16, [R19+0x1200] ;  /* 0x0012000013107984 */ /* 0x002e620000000c00 */
[----:B------:R-:W-:-:S04]  /*13c0*/  IMAD R3, R3, 0xc00, R0 ;  /* 0x00000c0003037824 */ /* 0x000fc800078e0200 */
[----:B------:R-:W-:-:S05]  /*13d0*/  IMAD.WIDE R6, R3, 0x2, R6 ;  /* 0x0000000203067825 */ /* 0x000fca00078e0206 */
[----:B-1----:R-:W-:Y:S01]  /*13e0*/  STG.E.128 desc[UR26][R6.64], R16 ;  /* 0x0000001006007986 */ /* 0x002fe2000c101d1a */
[----:B------:R-:W-:Y:S05]  /*13f0*/  EXIT ;  /* 0x000000000000794d */ /* 0x000fea0003800000 */
.L_x_1:
[----:B------:R-:W-:-:S00]  /*1400*/  BRA `(.L_x_1) ;  /* 0xfffffffc00fc7947 */ /* 0x000fc0000383ffff */
[----:B------:R-:W-:-:S00]  /*1410*/  NOP ;  /* 0x0000000000007918 */ /* 0x000fc00000000000 */
        /* <DEDUP_REMOVED lines=14> */
.L_x_2:


//--------------------- .nv.shared.triton_mm      --------------------------
	.section	.nv.shared.triton_mm,"aw",@nobits
	.sectionflags	@""
	.align	16
	.zero		1024


//--------------------- .nv.constant0.triton_mm   --------------------------
	.section	.nv.constant0.triton_mm,"a",@progbits
	.sectionflags	@""
	.align	4
.nv.constant0.triton_mm:
	.zero		556
